	.headerflags	@"EF_CUDA_TEXMODE_UNIFIED EF_CUDA_64BIT_ADDRESS EF_CUDA_ACCELERATORS EF_CUDA_SM90 EF_CUDA_VIRTUAL_SM(EF_CUDA_SM90)"
	.elftype	@"ET_EXEC"


//--------------------- .nv.info                  --------------------------
	.section	.nv.info,"",@"SHT_CUDA_INFO"
	.align	4


	//----- nvinfo : EIATTR_REGCOUNT
	.align		4
        /*0000*/ 	.byte	0x04, 0x2f
        /*0002*/ 	.short	(.L_1 - .L_0)
	.align		4
.L_0:
        /*0004*/ 	.word	index@(triton_poi_fused_convolution_7)
        /*0008*/ 	.word	0x00000028


	//----- nvinfo : EIATTR_MIN_STACK_SIZE
	.align		4
.L_1:
        /*000c*/ 	.byte	0x04, 0x12
        /*000e*/ 	.short	(.L_3 - .L_2)
	.align		4
.L_2:
        /*0010*/ 	.word	index@(triton_poi_fused_convolution_7)
        /*0014*/ 	.word	0x00000000


	//----- nvinfo : EIATTR_FRAME_SIZE
	.align		4
.L_3:
        /*0018*/ 	.byte	0x04, 0x11
        /*001a*/ 	.short	(.L_5 - .L_4)
	.align		4
.L_4:
        /*001c*/ 	.word	index@(triton_poi_fused_convolution_7)
        /*0020*/ 	.word	0x00000000


	//----- nvinfo : EIATTR_MIN_STACK_SIZE
	.align		4
.L_5:
        /*0024*/ 	.byte	0x04, 0x12
        /*0026*/ 	.short	(.L_7 - .L_6)
	.align		4
.L_6:
        /*0028*/ 	.word	index@(triton_poi_fused_convolution_7)
        /*002c*/ 	.word	0x00000000
.L_7:


//--------------------- .nv.info.triton_poi_fused_convolution_7 --------------------------
	.section	.nv.info.triton_poi_fused_convolution_7,"",@"SHT_CUDA_INFO"
	.sectionflags	@""
	.align	4


	//----- nvinfo : EIATTR_CUDA_API_VERSION
	.align		4
        /*0000*/ 	.byte	0x04, 0x37
        /*0002*/ 	.short	(.L_9 - .L_8)
.L_8:
        /*0004*/ 	.word	0x0000007c


	//----- nvinfo : EIATTR_KPARAM_INFO
	.align		4
.L_9:
        /*0008*/ 	.byte	0x04, 0x17
        /*000a*/ 	.short	(.L_11 - .L_10)
.L_10:
        /*000c*/ 	.word	0x00000000
        /*0010*/ 	.short	0x0004
        /*0012*/ 	.short	0x001c
        /*0014*/ 	.byte	0x00, 0xf0, 0x11, 0x00


	//----- nvinfo : EIATTR_KPARAM_INFO
	.align		4
.L_11:
        /*0018*/ 	.byte	0x04, 0x17
        /*001a*/ 	.short	(.L_13 - .L_12)
.L_12:
        /*001c*/ 	.word	0x00000000
        /*0020*/ 	.short	0x0003
        /*0022*/ 	.short	0x0018
        /*0024*/ 	.byte	0x00, 0xf0, 0x11, 0x00


	//----- nvinfo : EIATTR_KPARAM_INFO
	.align		4
.L_13:
        /*0028*/ 	.byte	0x04, 0x17
        /*002a*/ 	.short	(.L_15 - .L_14)
.L_14:
        /*002c*/ 	.word	0x00000000
        /*0030*/ 	.short	0x0002
        /*0032*/ 	.short	0x0010
        /*0034*/ 	.byte	0x00, 0xf4, 0x21, 0x00


	//----- nvinfo : EIATTR_KPARAM_INFO
	.align		4
.L_15:
        /*0038*/ 	.byte	0x04, 0x17
        /*003a*/ 	.short	(.L_17 - .L_16)
.L_16:
        /*003c*/ 	.word	0x00000000
        /*0040*/ 	.short	0x0001
        /*0042*/ 	.short	0x0008
        /*0044*/ 	.byte	0x00, 0xf4, 0x21, 0x00


	//----- nvinfo : EIATTR_KPARAM_INFO
	.align		4
.L_17:
        /*0048*/ 	.byte	0x04, 0x17
        /*004a*/ 	.short	(.L_19 - .L_18)
.L_18:
        /*004c*/ 	.word	0x00000000
        /*0050*/ 	.short	0x0000
        /*0052*/ 	.short	0x0000
        /*0054*/ 	.byte	0x00, 0xf4, 0x21, 0x00


	//----- nvinfo : EIATTR_SPARSE_MMA_MASK
	.align		4
.L_19:
        /*0058*/ 	.byte	0x03, 0x50
        /*005a*/ 	.short	0x0000


	//----- nvinfo : EIATTR_MAXREG_COUNT
	.align		4
        /*005c*/ 	.byte	0x03, 0x1b
        /*005e*/ 	.short	0x00ff


	//----- nvinfo : EIATTR_EXIT_INSTR_OFFSETS
	.align		4
        /*0060*/ 	.byte	0x04, 0x1c
        /*0062*/ 	.short	(.L_21 - .L_20)


	//   ....[0]....
.L_20:
        /*0064*/ 	.word	0x00000980


	//   ....[1]....
        /*0068*/ 	.word	0x000009a0


	//----- nvinfo : EIATTR_REQNTID
	.align		4
.L_21:
        /*006c*/ 	.byte	0x04, 0x10
        /*006e*/ 	.short	(.L_23 - .L_22)
.L_22:
        /*0070*/ 	.word	0x00000100
        /*0074*/ 	.word	0x00000001
        /*0078*/ 	.word	0x00000001


	//----- nvinfo : EIATTR_CBANK_PARAM_SIZE
	.align		4
.L_23:
        /*007c*/ 	.byte	0x03, 0x19
        /*007e*/ 	.short	0x0020


	//----- nvinfo : EIATTR_PARAM_CBANK
	.align		4
        /*0080*/ 	.byte	0x04, 0x0a
        /*0082*/ 	.short	(.L_25 - .L_24)
	.align		4
.L_24:
        /*0084*/ 	.word	index@(.nv.constant0.triton_poi_fused_convolution_7)
        /*0088*/ 	.short	0x0210
        /*008a*/ 	.short	0x0020


	//----- nvinfo : EIATTR_SW_WAR
	.align		4
.L_25:
        /*008c*/ 	.byte	0x04, 0x36
        /*008e*/ 	.short	(.L_27 - .L_26)
.L_26:
        /*0090*/ 	.word	0x00000008
.L_27:


//--------------------- .nv.callgraph             --------------------------
	.section	.nv.callgraph,"",@"SHT_CUDA_CALLGRAPH"
	.align	4
	.sectionentsize	8
	.align		4
        /*0000*/ 	.word	0x00000000
	.align		4
        /*0004*/ 	.word	0xffffffff
	.align		4
        /*0008*/ 	.word	0x00000000
	.align		4
        /*000c*/ 	.word	0xfffffffe
	.align		4
        /*0010*/ 	.word	0x00000000
	.align		4
        /*0014*/ 	.word	0xfffffffd
	.align		4
        /*0018*/ 	.word	0x00000000
	.align		4
        /*001c*/ 	.word	0xfffffffc


//--------------------- .text.triton_poi_fused_convolution_7 --------------------------
	.section	.text.triton_poi_fused_convolution_7,"ax",@progbits
	.sectionflags	@"SHF_BARRIERS=1"
	.align	128
        .global         triton_poi_fused_convolution_7
        .type           triton_poi_fused_convolution_7,@function
        .size           triton_poi_fused_convolution_7,(.L_x_1 - triton_poi_fused_convolution_7)
        .other          triton_poi_fused_convolution_7,@"STO_CUDA_ENTRY STV_DEFAULT"
triton_poi_fused_convolution_7:
.text.triton_poi_fused_convolution_7:
[----:B------:R-:W0:Y:S01]  /*0000*/  LDC R1, c[0x0][0x28] ;  /* 0x00000a00ff017b82 */ /* 0x000e220000000800 */
[----:B------:R-:W1:Y:S07]  /*0010*/  S2R R30, SR_CTAID.Y ;  /* 0x00000000001e7919 */ /* 0x000e6e0000002600 */
[----:B------:R-:W2:Y:S01]  /*0020*/  LDC.64 R22, c[0x0][0x210] ;  /* 0x00008400ff167b82 */ /* 0x000ea20000000a00 */
[----:B------:R-:W-:Y:S02]  /*0030*/  CS2R R12, SRZ ;  /* 0x00000000000c7805 */ /* 0x000fe4000001ff00 */
[----:B------:R-:W-:Y:S01]  /*0040*/  CS2R R14, SRZ ;  /* 0x00000000000e7805 */ /* 0x000fe2000001ff00 */
[----:B------:R-:W3:Y:S01]  /*0050*/  S2R R24, SR_TID.X ;  /* 0x0000000000187919 */ /* 0x000ee20000002100 */
[----:B------:R-:W-:Y:S01]  /*0060*/  ULDC.64 UR6, c[0x0][0x208] ;  /* 0x0000820000067ab9 */ /* 0x000fe20000000a00 */
[----:B------:R-:W-:-:S02]  /*0070*/  CS2R R8, SRZ ;  /* 0x0000000000087805 */ /* 0x000fc4000001ff00 */
[----:B------:R-:W-:Y:S01]  /*0080*/  CS2R R10, SRZ ;  /* 0x00000000000a7805 */ /* 0x000fe2000001ff00 */
[----:B------:R-:W4:Y:S01]  /*0090*/  S2R R29, SR_CTAID.X ;  /* 0x00000000001d7919 */ /* 0x000f220000002500 */
[----:B-1----:R-:W-:Y:S02]  /*00a0*/  IMAD.SHL.U32 R30, R30, 0x10, RZ ;  /* 0x000000101e1e7824 */ /* 0x002fe400078e00ff */
[----:B---3--:R-:W-:Y:S01]  /*00b0*/  IMAD.SHL.U32 R25, R24, 0x4, RZ ;  /* 0x0000000418197824 */ /* 0x008fe200078e00ff */
[----:B------:R-:W-:-:S04]  /*00c0*/  SHF.R.U32.HI R26, RZ, 0x2, R24 ;  /* 0x00000002ff1a7819 */ /* 0x000fc80000011618 */
[----:B------:R-:W-:Y:S02]  /*00d0*/  LOP3.LUT R0, R30, 0xc, R25, 0xf8, !PT ;  /* 0x0000000c1e007812 */ /* 0x000fe400078ef819 */
[----:B------:R-:W-:Y:S02]  /*00e0*/  SGXT.U32 R26, R26, 0x6 ;  /* 0x000000061a1a781a */ /* 0x000fe40000000000 */
[----:B------:R-:W-:Y:S02]  /*00f0*/  SHF.R.S32.HI R3, RZ, 0x1f, R0 ;  /* 0x0000001fff037819 */ /* 0x000fe40000011400 */
[----:B------:R-:W-:Y:S02]  /*0100*/  ISETP.GE.AND P0, PT, R0, 0x100, PT ;  /* 0x000001000000780c */ /* 0x000fe40003f06270 */
[----:B------:R-:W-:-:S05]  /*0110*/  LEA.HI R3, R3, R0, RZ, 0x6 ;  /* 0x0000000003037211 */ /* 0x000fca00078f30ff */
[C---:B------:R-:W-:Y:S01]  /*0120*/  IMAD.SHL.U32 R2, R3.reuse, 0x400, RZ ;  /* 0x0000040003027824 */ /* 0x040fe200078e00ff */
[----:B------:R-:W-:-:S04]  /*0130*/  LOP3.LUT R3, R3, 0xffffffc0, RZ, 0xc0, !PT ;  /* 0xffffffc003037812 */ /* 0x000fc800078ec0ff */
[----:B------:R-:W-:-:S04]  /*0140*/  LOP3.LUT R2, R2, 0xffff0000, RZ, 0xc0, !PT ;  /* 0xffff000002027812 */ /* 0x000fc800078ec0ff */
[----:B------:R-:W-:Y:S02]  /*0150*/  IADD3 R5, R2, R0, -R3 ;  /* 0x0000000002057210 */ /* 0x000fe40007ffe803 */
[----:B----4-:R-:W-:-:S04]  /*0160*/  PRMT R3, R26, 0x6540, R29 ;  /* 0x000065401a037816 */ /* 0x010fc8000000001d */
[C---:B------:R-:W-:Y:S01]  /*0170*/  LOP3.LUT R0, R3.reuse, 0x40, RZ, 0xfc, !PT ;  /* 0x0000004003007812 */ /* 0x040fe200078efcff */
[C-C-:B------:R-:W-:Y:S01]  /*0180*/  IMAD R2, R3.reuse, 0x40, R5.reuse ;  /* 0x0000004003027824 */ /* 0x140fe200078e0205 */
[C---:B------:R-:W-:Y:S02]  /*0190*/  ISETP.LT.AND P2, PT, R3.reuse, 0x400, !P0 ;  /* 0x000004000300780c */ /* 0x040fe40004741270 */
[C---:B------:R-:W-:Y:S01]  /*01a0*/  ISETP.LT.AND P3, PT, R0.reuse, 0x400, !P0 ;  /* 0x000004000000780c */ /* 0x040fe20004761270 */
[----:B------:R-:W-:Y:S01]  /*01b0*/  IMAD R0, R0, 0x40, R5 ;  /* 0x0000004000007824 */ /* 0x000fe200078e0205 */
[C---:B------:R-:W-:Y:S01]  /*01c0*/  LOP3.LUT R4, R3.reuse, 0x80, RZ, 0xfc, !PT ;  /* 0x0000008003047812 */ /* 0x040fe200078efcff */
[--C-:B--2---:R-:W-:Y:S01]  /*01d0*/  IMAD.WIDE R32, R2, 0x4, R22.reuse ;  /* 0x0000000402207825 */ /* 0x104fe200078e0216 */
[----:B------:R-:W-:Y:S02]  /*01e0*/  LOP3.LUT R28, R3, 0xc0, RZ, 0xfc, !PT ;  /* 0x000000c0031c7812 */ /* 0x000fe400078efcff */
[----:B------:R-:W-:Y:S01]  /*01f0*/  ISETP.LT.AND P4, PT, R4, 0x400, !P0 ;  /* 0x000004000400780c */ /* 0x000fe20004781270 */
[----:B------:R-:W-:Y:S01]  /*0200*/  IMAD.WIDE R34, R0, 0x4, R22 ;  /* 0x0000000400227825 */ /* 0x000fe200078e0216 */
[----:B------:R-:W-:-:S03]  /*0210*/  ISETP.LT.AND P0, PT, R28, 0x400, !P0 ;  /* 0x000004001c00780c */ /* 0x000fc60004701270 */
[--C-:B------:R-:W-:Y:S01]  /*0220*/  IMAD R3, R4, 0x40, R5.reuse ;  /* 0x0000004004037824 */ /* 0x100fe200078e0205 */
[----:B------:R-:W2:Y:S01]  /*0230*/  @P2 LDG.E.EL.128 R12, desc[UR6][R32.64] ;  /* 0x00000006200c2981 */ /* 0x000ea2000c2e1d00 */
[----:B------:R-:W-:Y:S02]  /*0240*/  CS2R R16, SRZ ;  /* 0x0000000000107805 */ /* 0x000fe4000001ff00 */
[----:B------:R-:W-:Y:S01]  /*0250*/  CS2R R18, SRZ ;  /* 0x0000000000127805 */ /* 0x000fe2000001ff00 */
[----:B------:R-:W-:Y:S01]  /*0260*/  IMAD R28, R28, 0x40, R5 ;  /* 0x000000401c1c7824 */ /* 0x000fe200078e0205 */
[----:B------:R1:W3:Y:S01]  /*0270*/  @P3 LDG.E.EL.128 R8, desc[UR6][R34.64] ;  /* 0x0000000622083981 */ /* 0x0002e2000c2e1d00 */
[--C-:B------:R-:W-:Y:S01]  /*0280*/  IMAD.WIDE R20, R3, 0x4, R22.reuse ;  /* 0x0000000403147825 */ /* 0x100fe200078e0216 */
[----:B------:R-:W-:Y:S02]  /*0290*/  CS2R R4, SRZ ;  /* 0x0000000000047805 */ /* 0x000fe4000001ff00 */
[----:B------:R-:W-:Y:S01]  /*02a0*/  CS2R R6, SRZ ;  /* 0x0000000000067805 */ /* 0x000fe2000001ff00 */
[----:B------:R-:W-:Y:S01]  /*02b0*/  IMAD.WIDE R22, R28, 0x4, R22 ;  /* 0x000000041c167825 */ /* 0x000fe200078e0216 */
[----:B------:R4:W5:Y:S04]  /*02c0*/  @P4 LDG.E.EL.128 R16, desc[UR6][R20.64] ;  /* 0x0000000614104981 */ /* 0x000968000c2e1d00 */
[----:B------:R4:W3:Y:S01]  /*02d0*/  @P0 LDG.E.EL.128 R4, desc[UR6][R22.64] ;  /* 0x0000000616040981 */ /* 0x0008e2000c2e1d00 */
[----:B------:R-:W4:Y:S01]  /*02e0*/  S2UR UR5, SR_CgaCtaId ;  /* 0x00000000000579c3 */ /* 0x000f220000008800 */
[----:B------:R-:W-:Y:S01]  /*02f0*/  IMAD.SHL.U32 R27, R24, 0x400, RZ ;  /* 0x00000400181b7824 */ /* 0x000fe200078e00ff */
[----:B------:R-:W-:-:S04]  /*0300*/  UMOV UR4, 0x400 ;  /* 0x0000040000047882 */ /* 0x000fc80000000000 */
[----:B------:R-:W-:Y:S02]  /*0310*/  LOP3.LUT R27, R27, 0xc00, RZ, 0xc0, !PT ;  /* 0x00000c001b1b7812 */ /* 0x000fe400078ec0ff */
[----:B-1----:R-:W-:Y:S02]  /*0320*/  SHF.R.U32.HI R34, RZ, 0x8, R25 ;  /* 0x00000008ff227819 */ /* 0x002fe40000011619 */
[C---:B------:R-:W-:Y:S02]  /*0330*/  LOP3.LUT R32, R27.reuse, 0x100, RZ, 0xfc, !PT ;  /* 0x000001001b207812 */ /* 0x040fe400078efcff */
[C---:B----4-:R-:W-:Y:S02]  /*0340*/  LOP3.LUT R20, R27.reuse, 0x200, RZ, 0xfc, !PT ;  /* 0x000002001b147812 */ /* 0x050fe400078efcff */
[C---:B0-----:R-:W-:Y:S02]  /*0350*/  LOP3.LUT R22, R27.reuse, 0x300, RZ, 0xfc, !PT ;  /* 0x000003001b167812 */ /* 0x041fe400078efcff */
[----:B------:R-:W-:Y:S01]  /*0360*/  LOP3.LUT R26, R27, R26, RZ, 0xfc, !PT ;  /* 0x0000001a1b1a7212 */ /* 0x000fe200078efcff */
[----:B------:R-:W-:Y:S01]  /*0370*/  UPRMT UR4, UR5, 0x654, UR4 ;  /* 0x0000065405047896 */ /* 0x000fe20008000004 */
[----:B------:R-:W-:-:S05]  /*0380*/  SGXT.U32 R34, R34, 0x2 ;  /* 0x000000022222781a */ /* 0x000fca0000000000 */
[----:B------:R-:W-:Y:S02]  /*0390*/  LEA.HI R31, R27, UR4, RZ, 0x1a ;  /* 0x000000041b1f7c11 */ /* 0x000fe4000f8fd0ff */
[----:B------:R-:W-:Y:S02]  /*03a0*/  LEA.HI R21, R32, UR4, RZ, 0x1a ;  /* 0x0000000420157c11 */ /* 0x000fe4000f8fd0ff */
[----:B------:R-:W-:Y:S02]  /*03b0*/  LEA.HI R23, R20, UR4, RZ, 0x1a ;  /* 0x0000000414177c11 */ /* 0x000fe4000f8fd0ff */
[----:B------:R-:W-:Y:S01]  /*03c0*/  LEA.HI R33, R22, UR4, RZ, 0x1a ;  /* 0x0000000416217c11 */ /* 0x000fe2000f8fd0ff */
[----:B------:R-:W-:Y:S01]  /*03d0*/  IMAD R27, R26, 0x4, R31 ;  /* 0x000000041a1b7824 */ /* 0x000fe200078e021f */
[----:B------:R-:W-:Y:S02]  /*03e0*/  LOP3.LUT R20, R34, 0x3fc, R25, 0xf8, !PT ;  /* 0x000003fc22147812 */ /* 0x000fe400078ef819 */
[----:B------:R-:W-:Y:S01]  /*03f0*/  LEA R22, R34, UR4, 0x2 ;  /* 0x0000000422167c11 */ /* 0x000fe2000f8e10ff */
[----:B------:R-:W-:-:S02]  /*0400*/  IMAD R34, R26, 0x4, R21 ;  /* 0x000000041a227824 */ /* 0x000fc400078e0215 */
[C---:B------:R-:W-:Y:S02]  /*0410*/  IMAD R35, R26.reuse, 0x4, R23 ;  /* 0x000000041a237824 */ /* 0x040fe400078e0217 */
[----:B------:R-:W-:Y:S01]  /*0420*/  IMAD R26, R26, 0x4, R33 ;  /* 0x000000041a1a7824 */ /* 0x000fe200078e0221 */
[----:B------:R-:W-:Y:S01]  /*0430*/  LOP3.LUT R31, R25, 0x3fc, RZ, 0xc0, !PT ;  /* 0x000003fc191f7812 */ /* 0x000fe200078ec0ff */
[----:B------:R-:W0:Y:S01]  /*0440*/  LDC.64 R32, c[0x0][0x218] ;  /* 0x00008600ff207b82 */ /* 0x000e220000000a00 */
[----:B------:R-:W-:Y:S02]  /*0450*/  LEA R20, R20, UR4, 0x2 ;  /* 0x0000000414147c11 */ /* 0x000fe4000f8e10ff */
[----:B------:R-:W-:Y:S01]  /*0460*/  SHF.R.U32.HI R37, RZ, 0x6, R24 ;  /* 0x00000006ff257819 */ /* 0x000fe20000011618 */
[----:B------:R-:W-:Y:S01]  /*0470*/  IMAD R36, R31, 0x4, R22 ;  /* 0x000000041f247824 */ /* 0x000fe200078e0216 */
[----:B------:R-:W-:-:S04]  /*0480*/  LOP3.LUT R24, R25, 0xfc, RZ, 0xc0, !PT ;  /* 0x000000fc19187812 */ /* 0x000fc800078ec0ff */
[----:B------:R-:W-:Y:S02]  /*0490*/  PRMT R29, R24, 0x6540, R29 ;  /* 0x00006540181d7816 */ /* 0x000fe4000000001d */
[----:B------:R-:W-:-:S04]  /*04a0*/  LOP3.LUT R24, R31, 0x400, RZ, 0xfc, !PT ;  /* 0x000004001f187812 */ /* 0x000fc800078efcff */
[----:B------:R-:W-:-:S04]  /*04b0*/  SHF.R.U32.HI R24, RZ, 0x6, R24 ;  /* 0x00000006ff187819 */ /* 0x000fc80000011618 */
[----:B------:R-:W-:Y:S02]  /*04c0*/  LOP3.LUT R24, R24, 0x1c, RZ, 0xc0, !PT ;  /* 0x0000001c18187812 */ /* 0x000fe400078ec0ff */
[----:B------:R-:W-:-:S03]  /*04d0*/  SGXT.U32 R25, R37, 0x2 ;  /* 0x000000022519781a */ /* 0x000fc60000000000 */
[----:B------:R-:W-:Y:S01]  /*04e0*/  VIADD R24, R24, UR4 ;  /* 0x0000000418187c36 */ /* 0x000fe20008000000 */
[----:B------:R-:W-:Y:S02]  /*04f0*/  LOP3.LUT R30, R30, R25, RZ, 0xfc, !PT ;  /* 0x000000191e1e7212 */ /* 0x000fe400078efcff */
[----:B------:R-:W-:-:S04]  /*0500*/  ISETP.GE.AND P1, PT, R29, 0x400, PT ;  /* 0x000004001d00780c */ /* 0x000fc80003f26270 */
[----:B------:R-:W-:Y:S02]  /*0510*/  ISETP.LT.AND P5, PT, R30, 0x100, !P1 ;  /* 0x000001001e00780c */ /* 0x000fe40004fa1270 */
[----:B------:R-:W-:-:S04]  /*0520*/  LOP3.LUT R37, R31, 0x800, RZ, 0xfc, !PT ;  /* 0x000008001f257812 */ /* 0x000fc800078efcff */
[----:B------:R-:W-:Y:S01]  /*0530*/  SHF.R.U32.HI R37, RZ, 0x6, R37 ;  /* 0x00000006ff257819 */ /* 0x000fe20000011625 */
[----:B--2---:R-:W-:Y:S04]  /*0540*/  STS [R27], R12 ;  /* 0x0000000c1b007388 */ /* 0x004fe80000000800 */
[----:B------:R-:W-:Y:S04]  /*0550*/  STS [R34+0x400], R13 ;  /* 0x0004000d22007388 */ /* 0x000fe80000000800 */
[----:B------:R-:W-:Y:S04]  /*0560*/  STS [R35+0x800], R14 ;  /* 0x0008000e23007388 */ /* 0x000fe80000000800 */
[----:B------:R-:W-:Y:S04]  /*0570*/  STS [R26+0xc00], R15 ;  /* 0x000c000f1a007388 */ /* 0x000fe80000000800 */
[----:B---3--:R-:W-:Y:S04]  /*0580*/  STS [R27+0x100], R8 ;  /* 0x000100081b007388 */ /* 0x008fe80000000800 */
[----:B------:R-:W-:Y:S04]  /*0590*/  STS [R34+0x500], R9 ;  /* 0x0005000922007388 */ /* 0x000fe80000000800 */
[----:B------:R-:W-:Y:S04]  /*05a0*/  STS [R35+0x900], R10 ;  /* 0x0009000a23007388 */ /* 0x000fe80000000800 */
[----:B------:R-:W-:Y:S04]  /*05b0*/  STS [R26+0xd00], R11 ;  /* 0x000d000b1a007388 */ /* 0x000fe80000000800 */
[----:B-----5:R-:W-:Y:S04]  /*05c0*/  STS [R27+0x200], R16 ;  /* 0x000200101b007388 */ /* 0x020fe80000000800 */
[----:B------:R-:W-:Y:S04]  /*05d0*/  STS [R34+0x600], R17 ;  /* 0x0006001122007388 */ /* 0x000fe80000000800 */
[----:B------:R-:W-:Y:S04]  /*05e0*/  STS [R35+0xa00], R18 ;  /* 0x000a001223007388 */ /* 0x000fe80000000800 */
[----:B------:R-:W-:Y:S04]  /*05f0*/  STS [R26+0xe00], R19 ;  /* 0x000e00131a007388 */ /* 0x000fe80000000800 */
[----:B------:R1:W-:Y:S04]  /*0600*/  STS [R27+0x300], R4 ;  /* 0x000300041b007388 */ /* 0x0003e80000000800 */
[----:B------:R-:W-:Y:S04]  /*0610*/  STS [R34+0x700], R5 ;  /* 0x0007000522007388 */ /* 0x000fe80000000800 */
[----:B------:R2:W-:Y:S04]  /*0620*/  STS [R35+0xb00], R6 ;  /* 0x000b000623007388 */ /* 0x0005e80000000800 */
[----:B------:R-:W-:Y:S01]  /*0630*/  STS [R26+0xf00], R7 ;  /* 0x000f00071a007388 */ /* 0x000fe20000000800 */
[----:B------:R-:W-:Y:S01]  /*0640*/  BAR.SYNC.DEFER_BLOCKING 0x0 ;  /* 0x0000000000007b1d */ /* 0x000fe20000010000 */
[----:B-1----:R-:W-:-:S05]  /*0650*/  IMAD R27, R31, 0x4, R24 ;  /* 0x000000041f1b7824 */ /* 0x002fca00078e0218 */
[----:B------:R-:W-:Y:S04]  /*0660*/  LDS R20, [R20] ;  /* 0x0000000014147984 */ /* 0x000fe80000000800 */
[----:B------:R-:W-:Y:S04]  /*0670*/  LDS R21, [R36+0x4] ;  /* 0x0000040024157984 */ /* 0x000fe80000000800 */
[----:B------:R-:W-:Y:S04]  /*0680*/  LDS R22, [R36+0x8] ;  /* 0x0000080024167984 */ /* 0x000fe80000000800 */
[----:B------:R1:W3:Y:S04]  /*0690*/  LDS R23, [R36+0xc] ;  /* 0x00000c0024177984 */ /* 0x0002e80000000800 */
[----:B------:R-:W-:Y:S04]  /*06a0*/  LDS R24, [R27+0x1000] ;  /* 0x001000001b187984 */ /* 0x000fe80000000800 */
[----:B------:R-:W-:Y:S04]  /*06b0*/  LDS R25, [R27+0x1004] ;  /* 0x001004001b197984 */ /* 0x000fe80000000800 */
[----:B------:R-:W-:Y:S04]  /*06c0*/  LDS R26, [R27+0x1008] ;  /* 0x001008001b1a7984 */ /* 0x000fe80000000800 */
[----:B------:R-:W4:Y:S01]  /*06d0*/  LDS R27, [R27+0x100c] ;  /* 0x00100c001b1b7984 */ /* 0x000f220000000800 */
[C---:B--2---:R-:W-:Y:S01]  /*06e0*/  IMAD R35, R30.reuse, 0x400, R29 ;  /* 0x000004001e237824 */ /* 0x044fe200078e021d */
[----:B-1----:R-:W-:-:S03]  /*06f0*/  LOP3.LUT R36, R30, 0x4, RZ, 0xfc, !PT ;  /* 0x000000041e247812 */ /* 0x002fc600078efcff */
[----:B0-----:R-:W-:-:S05]  /*0700*/  IMAD.WIDE R34, R35, 0x4, R32 ;  /* 0x0000000423227825 */ /* 0x001fca00078e0220 */
[----:B---3--:R0:W-:Y:S01]  /*0710*/  @P5 STG.E.128 desc[UR6][R34.64], R20 ;  /* 0x0000001422005986 */ /* 0x0081e2000c101d06 */
[C---:B------:R-:W-:Y:S02]  /*0720*/  ISETP.LT.AND P5, PT, R36.reuse, 0x100, !P1 ;  /* 0x000001002400780c */ /* 0x040fe40004fa1270 */
[----:B0-----:R-:W-:Y:S01]  /*0730*/  LOP3.LUT R20, R37, 0x2c, RZ, 0xc0, !PT ;  /* 0x0000002c25147812 */ /* 0x001fe200078ec0ff */
[----:B------:R-:W-:Y:S01]  /*0740*/  IMAD R37, R36, 0x400, R29 ;  /* 0x0000040024257824 */ /* 0x000fe200078e021d */
[----:B------:R-:W-:-:S04]  /*0750*/  LOP3.LUT R36, R31, 0xc00, RZ, 0xfc, !PT ;  /* 0x00000c001f247812 */ /* 0x000fc800078efcff */
[----:B------:R-:W-:Y:S01]  /*0760*/  SHF.R.U32.HI R36, RZ, 0x6, R36 ;  /* 0x00000006ff247819 */ /* 0x000fe20000011624 */
[----:B------:R-:W-:-:S03]  /*0770*/  VIADD R20, R20, UR4 ;  /* 0x0000000414147c36 */ /* 0x000fc60008000000 */
[----:B------:R-:W-:Y:S01]  /*0780*/  LOP3.LUT R36, R36, 0x3c, RZ, 0xc0, !PT ;  /* 0x0000003c24247812 */ /* 0x000fe200078ec0ff */
[----:B------:R-:W-:-:S04]  /*0790*/  IMAD.WIDE R34, R37, 0x4, R32 ;  /* 0x0000000425227825 */ /* 0x000fc800078e0220 */
[----:B------:R-:W-:Y:S02]  /*07a0*/  IMAD R37, R31, 0x4, R20 ;  /* 0x000000041f257824 */ /* 0x000fe400078e0214 */
[----:B------:R-:W-:-:S03]  /*07b0*/  VIADD R36, R36, UR4 ;  /* 0x0000000424247c36 */ /* 0x000fc60008000000 */
[----:B------:R-:W-:Y:S01]  /*07c0*/  LDS R20, [R37+0x2000] ;  /* 0x0020000025147984 */ /* 0x000fe20000000800 */
[----:B------:R-:W-:-:S03]  /*07d0*/  IMAD R31, R31, 0x4, R36 ;  /* 0x000000041f1f7824 */ /* 0x000fc600078e0224 */
[----:B------:R-:W-:Y:S04]  /*07e0*/  LDS R21, [R37+0x2004] ;  /* 0x0020040025157984 */ /* 0x000fe80000000800 */
[----:B------:R-:W-:Y:S04]  /*07f0*/  LDS R22, [R37+0x2008] ;  /* 0x0020080025167984 */ /* 0x000fe80000000800 */
[----:B------:R-:W0:Y:S04]  /*0800*/  LDS R23, [R37+0x200c] ;  /* 0x00200c0025177984 */ /* 0x000e280000000800 */
[----:B----4-:R1:W-:Y:S04]  /*0810*/  @P5 STG.E.128 desc[UR6][R34.64], R24 ;  /* 0x0000001822005986 */ /* 0x0103e8000c101d06 */
[----:B------:R-:W-:Y:S04]  /*0820*/  LDS R24, [R31+0x3000] ;  /* 0x003000001f187984 */ /* 0x000fe80000000800 */
[----:B------:R-:W-:Y:S04]  /*0830*/  LDS R25, [R31+0x3004] ;  /* 0x003004001f197984 */ /* 0x000fe80000000800 */
[----:B------:R-:W-:Y:S04]  /*0840*/  LDS R26, [R31+0x3008] ;  /* 0x003008001f1a7984 */ /* 0x000fe80000000800 */
[----:B------:R2:W3:Y:S01]  /*0850*/  LDS R27, [R31+0x300c] ;  /* 0x00300c001f1b7984 */ /* 0x0004e20000000800 */
[----:B------:R-:W-:-:S04]  /*0860*/  LOP3.LUT R36, R30, 0x8, RZ, 0xfc, !PT ;  /* 0x000000081e247812 */ /* 0x000fc800078efcff */
[C---:B------:R-:W-:Y:S01]  /*0870*/  ISETP.LT.AND P5, PT, R36.reuse, 0x100, !P1 ;  /* 0x000001002400780c */ /* 0x040fe20004fa1270 */
[----:B-1----:R-:W-:Y:S02]  /*0880*/  IMAD R35, R36, 0x400, R29 ;  /* 0x0000040024237824 */ /* 0x002fe400078e021d */
[----:B------:R-:W2:Y:S01]  /*0890*/  LDC.64 R36, c[0x0][0x220] ;  /* 0x00008800ff247b82 */ /* 0x000ea20000000a00 */
[----:B------:R-:W-:-:S04]  /*08a0*/  LOP3.LUT R30, R30, 0xc, RZ, 0xfc, !PT ;  /* 0x0000000c1e1e7812 */ /* 0x000fc800078efcff */
[----:B------:R-:W-:Y:S01]  /*08b0*/  ISETP.LT.AND P1, PT, R30, 0x100, !P1 ;  /* 0x000001001e00780c */ /* 0x000fe20004f21270 */
[----:B------:R-:W-:-:S04]  /*08c0*/  IMAD.WIDE R34, R35, 0x4, R32 ;  /* 0x0000000423227825 */ /* 0x000fc800078e0220 */
[----:B------:R-:W-:Y:S01]  /*08d0*/  IMAD R29, R30, 0x400, R29 ;  /* 0x000004001e1d7824 */ /* 0x000fe200078e021d */
[----:B0-----:R0:W-:Y:S03]  /*08e0*/  @P5 STG.E.128 desc[UR6][R34.64], R20 ;  /* 0x0000001422005986 */ /* 0x0011e6000c101d06 */
[----:B------:R-:W-:-:S04]  /*08f0*/  IMAD.WIDE R32, R29, 0x4, R32 ;  /* 0x000000041d207825 */ /* 0x000fc800078e0220 */
[----:B--2---:R-:W-:-:S04]  /*0900*/  IMAD.WIDE R30, R2, 0x4, R36 ;  /* 0x00000004021e7825 */ /* 0x004fc800078e0224 */
[----:B------:R-:W-:-:S04]  /*0910*/  IMAD.WIDE R2, R3, 0x4, R36 ;  /* 0x0000000403027825 */ /* 0x000fc800078e0224 */
[--C-:B0-----:R-:W-:Y:S01]  /*0920*/  IMAD.WIDE R34, R0, 0x4, R36.reuse ;  /* 0x0000000400227825 */ /* 0x101fe200078e0224 */
[----:B---3--:R0:W-:Y:S04]  /*0930*/  @P1 STG.E.128 desc[UR6][R32.64], R24 ;  /* 0x0000001820001986 */ /* 0x0081e8000c101d06 */
[----:B------:R0:W-:Y:S04]  /*0940*/  @P2 STG.E.128 desc[UR6][R30.64], R12 ;  /* 0x0000000c1e002986 */ /* 0x0001e8000c101d06 */
[----:B------:R0:W-:Y:S01]  /*0950*/  @P3 STG.E.128 desc[UR6][R34.64], R8 ;  /* 0x0000000822003986 */ /* 0x0001e2000c101d06 */
[----:B------:R-:W-:-:S03]  /*0960*/  IMAD.WIDE R28, R28, 0x4, R36 ;  /* 0x000000041c1c7825 */ /* 0x000fc600078e0224 */
[----:B------:R0:W-:Y:S02]  /*0970*/  @P4 STG.E.128 desc[UR6][R2.64], R16 ;  /* 0x0000001002004986 */ /* 0x0001e4000c101d06 */
[----:B0-----:R-:W-:Y:S05]  /*0980*/  @!P0 EXIT ;  /* 0x000000000000894d */ /* 0x001fea0003800000 */
[----:B------:R-:W-:Y:S01]  /*0990*/  STG.E.128 desc[UR6][R28.64], R4 ;  /* 0x000000041c007986 */ /* 0x000fe2000c101d06 */
[----:B------:R-:W-:Y:S05]  /*09a0*/  EXIT ;  /* 0x000000000000794d */ /* 0x000fea0003800000 */
.L_x_0:
[----:B------:R-:W-:-:S00]  /*09b0*/  BRA `(.L_x_0) ;  /* 0xfffffffc00fc7947 */ /* 0x000fc0000383ffff */
[----:B------:R-:W-:-:S00]  /*09c0*/  NOP ;  /* 0x0000000000007918 */ /* 0x000fc00000000000 */
        /* <DEDUP_REMOVED lines=11> */
.L_x_1:


//--------------------- .nv.shared.triton_poi_fused_convolution_7 --------------------------
	.section	.nv.shared.triton_poi_fused_convolution_7,"aw",@nobits
	.sectionflags	@""
	.align	16
	.zero		1024


//--------------------- .nv.constant0.triton_poi_fused_convolution_7 --------------------------
	.section	.nv.constant0.triton_poi_fused_convolution_7,"a",@progbits
	.sectionflags	@""
	.align	4
.nv.constant0.triton_poi_fused_convolution_7:
	.zero		560
